//
// Generated by NVIDIA NVVM Compiler
//
// Compiler Build ID: CL-36424714
// Cuda compilation tools, release 13.0, V13.0.88
// Based on NVVM 20.0.0
//

.version 9.0
.target sm_100
.address_size 64

	// .globl	_Z20square_array_wrapperPfi

.visible .entry _Z20square_array_wrapperPfi(
	.param .u64 .ptr .align 1 _Z20square_array_wrapperPfi_param_0,
	.param .u32 _Z20square_array_wrapperPfi_param_1
)
{
	.reg .pred 	%p<2>;
	.reg .b32 	%r<5>;
	.reg .b32 	%f<3>;
	.reg .b64 	%rd<7>;

	ld.param.u64 	%rd2, [_Z20square_array_wrapperPfi_param_0];
	ld.param.s32 	%rd3, [_Z20square_array_wrapperPfi_param_1];
	mov.u32 	%r1, %tid.x;
	mov.u32 	%r2, %ntid.x;
	mov.u32 	%r3, %ctaid.x;
	mad.lo.s32 	%r4, %r2, %r3, %r1;
	cvt.u64.u32 	%rd1, %r4;
	setp.ge.u64 	%p1, %rd1, %rd3;
	@%p1 bra 	$L__BB0_2;
	cvta.to.global.u64 	%rd4, %rd2;
	shl.b64 	%rd5, %rd1, 2;
	add.s64 	%rd6, %rd4, %rd5;
	ld.global.f32 	%f1, [%rd6];
	mul.f32 	%f2, %f1, %f1;
	st.global.f32 	[%rd6], %f2;
$L__BB0_2:
	ret;

}


// ===== COMPILED SASS (sm_100) =====

	.target	sm_100

	.elftype	@"ET_EXEC"


//--------------------- .note.nv.tkinfo           --------------------------
	.section	.note.nv.tkinfo,"",@"SHT_NOTE"
	.sectionflags	@"SHF_NOTE_NV_TKINFO"
	.tkinfo
        /*0018*/ 	.word	0x00000002
        /*0030*/ 	.string	""
        /*0030*/ 	.string	"ptxas"
        /*0030*/ 	.string	"Cuda compilation tools, release 13.0, V13.0.88"
        /*0030*/ 	.string	"Build cuda_13.0.r13.0/compiler.36424714_0"
        /*0030*/ 	.string	"-arch sm_100 -m 64 "



//--------------------- .note.nv.cuinfo           --------------------------
	.section	.note.nv.cuinfo,"",@"SHT_NOTE"
	.sectionflags	@"SHF_NOTE_NV_CUINFO"
        /*0018*/ 	.short	0x0002
        /*001a*/ 	.short	0x0064
        /*001c*/ 	.short	0x0082
	.zero		2


//--------------------- .nv.info                  --------------------------
	.section	.nv.info,"",@"SHT_CUDA_INFO"
	.align	4


	//----- nvinfo : EIATTR_REGCOUNT
	.align		4
        /*0000*/ 	.byte	0x04, 0x2f
        /*0002*/ 	.short	(.L_1 - .L_0)
	.align		4
.L_0:
        /*0004*/ 	.word	index@(_Z20square_array_wrapperPfi)
        /*0008*/ 	.word	0x00000008


	//----- nvinfo : EIATTR_FRAME_SIZE
	.align		4
.L_1:
        /*000c*/ 	.byte	0x04, 0x11
        /*000e*/ 	.short	(.L_3 - .L_2)
	.align		4
.L_2:
        /*0010*/ 	.word	index@(_Z20square_array_wrapperPfi)
        /*0014*/ 	.word	0x00000000


	//----- nvinfo : EIATTR_MIN_STACK_SIZE
	.align		4
.L_3:
        /*0018*/ 	.byte	0x04, 0x12
        /*001a*/ 	.short	(.L_5 - .L_4)
	.align		4
.L_4:
        /*001c*/ 	.word	index@(_Z20square_array_wrapperPfi)
        /*0020*/ 	.word	0x00000000
.L_5:


//--------------------- .nv.compat                --------------------------
	.section	.nv.compat,"",@"SHT_CUDA_COMPAT_INFO"
	.align	4
        /*0000*/ 	.byte	0x02, 0x09, 0x00, 0x00, 0x02, 0x02, 0x01, 0x00, 0x02, 0x05, 0x05, 0x00, 0x03, 0x07, 0x01, 0x01
        /*0010*/ 	.byte	0x02, 0x03, 0x00, 0x00, 0x02, 0x06, 0x01, 0x00, 0x04, 0x0b, 0x08, 0x00, 0x09, 0x00, 0x00, 0x00
        /*0020*/ 	.byte	0x00, 0x00, 0x00, 0x00


//--------------------- .nv.info._Z20square_array_wrapperPfi --------------------------
	.section	.nv.info._Z20square_array_wrapperPfi,"",@"SHT_CUDA_INFO"
	.sectionflags	@""
	.align	4


	//----- nvinfo : EIATTR_CUDA_API_VERSION
	.align		4
        /*0000*/ 	.byte	0x04, 0x37
        /*0002*/ 	.short	(.L_7 - .L_6)
.L_6:
        /*0004*/ 	.word	0x00000082


	//----- nvinfo : EIATTR_KPARAM_INFO
	.align		4
.L_7:
        /*0008*/ 	.byte	0x04, 0x17
        /*000a*/ 	.short	(.L_9 - .L_8)
.L_8:
        /*000c*/ 	.word	0x00000000
        /*0010*/ 	.short	0x0001
        /*0012*/ 	.short	0x0008
        /*0014*/ 	.byte	0x00, 0xf0, 0x11, 0x00


	//----- nvinfo : EIATTR_KPARAM_INFO
	.align		4
.L_9:
        /*0018*/ 	.byte	0x04, 0x17
        /*001a*/ 	.short	(.L_11 - .L_10)
.L_10:
        /*001c*/ 	.word	0x00000000
        /*0020*/ 	.short	0x0000
        /*0022*/ 	.short	0x0000
        /*0024*/ 	.byte	0x00, 0xf5, 0x21, 0x00


	//----- nvinfo : EIATTR_SPARSE_MMA_MASK
	.align		4
.L_11:
        /*0028*/ 	.byte	0x03, 0x50
        /*002a*/ 	.short	0x0000


	//----- nvinfo : EIATTR_MAXREG_COUNT
	.align		4
        /*002c*/ 	.byte	0x03, 0x1b
        /*002e*/ 	.short	0x00ff


	//----- nvinfo : EIATTR_MERCURY_ISA_VERSION
	.align		4
        /*0030*/ 	.byte	0x03, 0x5f
        /*0032*/ 	.short	0x0101


	//----- nvinfo : EIATTR_VRC_CTA_INIT_COUNT
	.align		4
        /*0034*/ 	.byte	0x02, 0x4a
	.zero		1
	.zero		1


	//----- nvinfo : EIATTR_EXIT_INSTR_OFFSETS
	.align		4
        /*0038*/ 	.byte	0x04, 0x1c
        /*003a*/ 	.short	(.L_13 - .L_12)


	//   ....[0]....
.L_12:
        /*003c*/ 	.word	0x00000090


	//   ....[1]....
        /*0040*/ 	.word	0x00000110


	//----- nvinfo : EIATTR_CBANK_PARAM_SIZE
	.align		4
.L_13:
        /*0044*/ 	.byte	0x03, 0x19
        /*0046*/ 	.short	0x000c


	//----- nvinfo : EIATTR_PARAM_CBANK
	.align		4
        /*0048*/ 	.byte	0x04, 0x0a
        /*004a*/ 	.short	(.L_15 - .L_14)
	.align		4
.L_14:
        /*004c*/ 	.word	index@(.nv.constant0._Z20square_array_wrapperPfi)
        /*0050*/ 	.short	0x0380
        /*0052*/ 	.short	0x000c


	//----- nvinfo : EIATTR_SW_WAR
	.align		4
.L_15:
        /*0054*/ 	.byte	0x04, 0x36
        /*0056*/ 	.short	(.L_17 - .L_16)
.L_16:
        /*0058*/ 	.word	0x00000008
.L_17:


//--------------------- .nv.callgraph             --------------------------
	.section	.nv.callgraph,"",@"SHT_CUDA_CALLGRAPH"
	.align	4
	.sectionentsize	8
	.align		4
        /*0000*/ 	.word	0x00000000
	.align		4
        /*0004*/ 	.word	0xffffffff
	.align		4
        /*0008*/ 	.word	0x00000000
	.align		4
        /*000c*/ 	.word	0xfffffffe
	.align		4
        /*0010*/ 	.word	0x00000000
	.align		4
        /*0014*/ 	.word	0xfffffffd
	.align		4
        /*0018*/ 	.word	0x00000000
	.align		4
        /*001c*/ 	.word	0xfffffffc


//--------------------- .text._Z20square_array_wrapperPfi --------------------------
	.section	.text._Z20square_array_wrapperPfi,"ax",@progbits
	.align	128
        .global         _Z20square_array_wrapperPfi
        .type           _Z20square_array_wrapperPfi,@function
        .size           _Z20square_array_wrapperPfi,(.L_x_1 - _Z20square_array_wrapperPfi)
        .other          _Z20square_array_wrapperPfi,@"STO_CUDA_ENTRY STV_DEFAULT"
_Z20square_array_wrapperPfi:
.text._Z20square_array_wrapperPfi:
[----:B------:R-:W-:Y:S01]  /*0000*/  LDC R1, c[0x0][0x37c] ;  /* 0x0000df00ff017b82 */ /* 0x000fe20000000800 */
[----:B------:R-:W0:Y:S01]  /*0010*/  S2R R0, SR_TID.X ;  /* 0x0000000000007919 */ /* 0x000e220000002100 */
[----:B------:R-:W0:Y:S01]  /*0020*/  LDCU UR4, c[0x0][0x360] ;  /* 0x00006c00ff0477ac */ /* 0x000e220008000800 */
[----:B------:R-:W0:Y:S01]  /*0030*/  S2R R3, SR_CTAID.X ;  /* 0x0000000000037919 */ /* 0x000e220000002500 */
[----:B------:R-:W1:Y:S01]  /*0040*/  LDCU UR5, c[0x0][0x388] ;  /* 0x00007100ff0577ac */ /* 0x000e620008000800 */
[----:B0-----:R-:W-:Y:S01]  /*0050*/  IMAD R0, R3, UR4, R0 ;  /* 0x0000000403007c24 */ /* 0x001fe2000f8e0200 */
[----:B-1----:R-:W-:-:S04]  /*0060*/  USHF.R.S32.HI UR4, URZ, 0x1f, UR5 ;  /* 0x0000001fff047899 */ /* 0x002fc80008011405 */
[----:B------:R-:W-:-:S04]  /*0070*/  ISETP.GE.U32.AND P0, PT, R0, UR5, PT ;  /* 0x0000000500007c0c */ /* 0x000fc8000bf06070 */
[----:B------:R-:W-:-:S13]  /*0080*/  ISETP.GE.U32.AND.EX P0, PT, RZ, UR4, PT, P0 ;  /* 0x00000004ff007c0c */ /* 0x000fda000bf06100 */
[----:B------:R-:W-:Y:S05]  /*0090*/  @P0 EXIT ;  /* 0x000000000000094d */ /* 0x000fea0003800000 */
[----:B------:R-:W0:Y:S01]  /*00a0*/  LDCU.64 UR6, c[0x0][0x380] ;  /* 0x00007000ff0677ac */ /* 0x000e220008000a00 */
[----:B------:R-:W1:Y:S01]  /*00b0*/  LDCU.64 UR4, c[0x0][0x358] ;  /* 0x00006b00ff0477ac */ /* 0x000e620008000a00 */
[----:B0-----:R-:W-:-:S04]  /*00c0*/  LEA R2, P0, R0, UR6, 0x2 ;  /* 0x0000000600027c11 */ /* 0x001fc8000f8010ff */
[----:B------:R-:W-:-:S05]  /*00d0*/  LEA.HI.X R3, R0, UR7, RZ, 0x2, P0 ;  /* 0x0000000700037c11 */ /* 0x000fca00080f14ff */
[----:B-1----:R-:W2:Y:S02]  /*00e0*/  LDG.E R0, desc[UR4][R2.64] ;  /* 0x0000000402007981 */ /* 0x002ea4000c1e1900 */
[----:B--2---:R-:W-:-:S05]  /*00f0*/  FMUL R5, R0, R0 ;  /* 0x0000000000057220 */ /* 0x004fca0000400000 */
[----:B------:R-:W-:Y:S01]  /*0100*/  STG.E desc[UR4][R2.64], R5 ;  /* 0x0000000502007986 */ /* 0x000fe2000c101904 */
[----:B------:R-:W-:Y:S05]  /*0110*/  EXIT ;  /* 0x000000000000794d */ /* 0x000fea0003800000 */
.L_x_0:
[----:B------:R-:W-:-:S00]  /*0120*/  BRA `(.L_x_0) ;  /* 0xfffffffc00fc7947 */ /* 0x000fc0000383ffff */
[----:B------:R-:W-:-:S00]  /*0130*/  NOP ;  /* 0x0000000000007918 */ /* 0x000fc00000000000 */
        /* <DEDUP_REMOVED lines=12> */
.L_x_1:


//--------------------- .nv.shared.reserved.0     --------------------------
	.section	.nv.shared.reserved.0,"aw",@nobits
	.weak		__nv_reservedSMEM_offset_0_alias
	.size		__nv_reservedSMEM_offset_0_alias, 0, 64
	.other		__nv_reservedSMEM_offset_0_alias,@"STO_CUDA_RESERVED_SHARED STV_DEFAULT"
__nv_reservedSMEM_offset_0_alias:
	.zero		0
	.zero		64


//--------------------- .nv.constant0._Z20square_array_wrapperPfi --------------------------
	.section	.nv.constant0._Z20square_array_wrapperPfi,"a",@progbits
	.sectionflags	@""
	.align	4
.nv.constant0._Z20square_array_wrapperPfi:
	.zero		908


//--------------------- SYMBOLS --------------------------

	.type		.nv.reservedSmem.offset0,@object
	.size		.nv.reservedSmem.offset0,0x4
